//
// Generated by NVIDIA NVVM Compiler
//
// Compiler Build ID: CL-36424714
// Cuda compilation tools, release 13.0, V13.0.88
// Based on NVVM 20.0.0
//

.version 9.0
.target sm_100
.address_size 64

	// .globl	_Z10matrix_sumPiS_S_ii

.visible .entry _Z10matrix_sumPiS_S_ii(
	.param .u64 .ptr .align 1 _Z10matrix_sumPiS_S_ii_param_0,
	.param .u64 .ptr .align 1 _Z10matrix_sumPiS_S_ii_param_1,
	.param .u64 .ptr .align 1 _Z10matrix_sumPiS_S_ii_param_2,
	.param .u32 _Z10matrix_sumPiS_S_ii_param_3,
	.param .u32 _Z10matrix_sumPiS_S_ii_param_4
)
{
	.reg .pred 	%p<4>;
	.reg .b32 	%r<15>;
	.reg .b64 	%rd<11>;

	ld.param.u64 	%rd1, [_Z10matrix_sumPiS_S_ii_param_0];
	ld.param.u64 	%rd2, [_Z10matrix_sumPiS_S_ii_param_1];
	ld.param.u64 	%rd3, [_Z10matrix_sumPiS_S_ii_param_2];
	ld.param.u32 	%r4, [_Z10matrix_sumPiS_S_ii_param_3];
	ld.param.u32 	%r3, [_Z10matrix_sumPiS_S_ii_param_4];
	mov.u32 	%r5, %ctaid.y;
	mov.u32 	%r6, %ntid.y;
	mov.u32 	%r7, %tid.y;
	mad.lo.s32 	%r1, %r5, %r6, %r7;
	mov.u32 	%r8, %ctaid.x;
	mov.u32 	%r9, %ntid.x;
	mov.u32 	%r10, %tid.x;
	mad.lo.s32 	%r2, %r8, %r9, %r10;
	setp.ge.s32 	%p1, %r1, %r4;
	setp.ge.s32 	%p2, %r2, %r3;
	or.pred  	%p3, %p1, %p2;
	@%p3 bra 	$L__BB0_2;
	cvta.to.global.u64 	%rd4, %rd2;
	cvta.to.global.u64 	%rd5, %rd3;
	cvta.to.global.u64 	%rd6, %rd1;
	mad.lo.s32 	%r11, %r3, %r1, %r2;
	mul.wide.s32 	%rd7, %r11, 4;
	add.s64 	%rd8, %rd4, %rd7;
	ld.global.u32 	%r12, [%rd8];
	add.s64 	%rd9, %rd5, %rd7;
	ld.global.u32 	%r13, [%rd9];
	add.s32 	%r14, %r13, %r12;
	add.s64 	%rd10, %rd6, %rd7;
	st.global.u32 	[%rd10], %r14;
$L__BB0_2:
	ret;

}


// ===== COMPILED SASS (sm_100) =====

	.target	sm_100

	.elftype	@"ET_EXEC"


//--------------------- .note.nv.tkinfo           --------------------------
	.section	.note.nv.tkinfo,"",@"SHT_NOTE"
	.sectionflags	@"SHF_NOTE_NV_TKINFO"
	.tkinfo
        /*0018*/ 	.word	0x00000002
        /*0030*/ 	.string	""
        /*0030*/ 	.string	"ptxas"
        /*0030*/ 	.string	"Cuda compilation tools, release 13.0, V13.0.88"
        /*0030*/ 	.string	"Build cuda_13.0.r13.0/compiler.36424714_0"
        /*0030*/ 	.string	"-arch sm_100 -m 64 "



//--------------------- .note.nv.cuinfo           --------------------------
	.section	.note.nv.cuinfo,"",@"SHT_NOTE"
	.sectionflags	@"SHF_NOTE_NV_CUINFO"
        /*0018*/ 	.short	0x0002
        /*001a*/ 	.short	0x0064
        /*001c*/ 	.short	0x0082
	.zero		2


//--------------------- .nv.info                  --------------------------
	.section	.nv.info,"",@"SHT_CUDA_INFO"
	.align	4


	//----- nvinfo : EIATTR_REGCOUNT
	.align		4
        /*0000*/ 	.byte	0x04, 0x2f
        /*0002*/ 	.short	(.L_1 - .L_0)
	.align		4
.L_0:
        /*0004*/ 	.word	index@(_Z10matrix_sumPiS_S_ii)
        /*0008*/ 	.word	0x0000000c


	//----- nvinfo : EIATTR_FRAME_SIZE
	.align		4
.L_1:
        /*000c*/ 	.byte	0x04, 0x11
        /*000e*/ 	.short	(.L_3 - .L_2)
	.align		4
.L_2:
        /*0010*/ 	.word	index@(_Z10matrix_sumPiS_S_ii)
        /*0014*/ 	.word	0x00000000


	//----- nvinfo : EIATTR_MIN_STACK_SIZE
	.align		4
.L_3:
        /*0018*/ 	.byte	0x04, 0x12
        /*001a*/ 	.short	(.L_5 - .L_4)
	.align		4
.L_4:
        /*001c*/ 	.word	index@(_Z10matrix_sumPiS_S_ii)
        /*0020*/ 	.word	0x00000000
.L_5:


//--------------------- .nv.compat                --------------------------
	.section	.nv.compat,"",@"SHT_CUDA_COMPAT_INFO"
	.align	4
        /*0000*/ 	.byte	0x02, 0x09, 0x00, 0x00, 0x02, 0x02, 0x01, 0x00, 0x02, 0x05, 0x05, 0x00, 0x03, 0x07, 0x01, 0x01
        /*0010*/ 	.byte	0x02, 0x03, 0x00, 0x00, 0x02, 0x06, 0x01, 0x00, 0x04, 0x0b, 0x08, 0x00, 0x09, 0x00, 0x00, 0x00
        /*0020*/ 	.byte	0x00, 0x00, 0x00, 0x00


//--------------------- .nv.info._Z10matrix_sumPiS_S_ii --------------------------
	.section	.nv.info._Z10matrix_sumPiS_S_ii,"",@"SHT_CUDA_INFO"
	.sectionflags	@""
	.align	4


	//----- nvinfo : EIATTR_CUDA_API_VERSION
	.align		4
        /*0000*/ 	.byte	0x04, 0x37
        /*0002*/ 	.short	(.L_7 - .L_6)
.L_6:
        /*0004*/ 	.word	0x00000082


	//----- nvinfo : EIATTR_KPARAM_INFO
	.align		4
.L_7:
        /*0008*/ 	.byte	0x04, 0x17
        /*000a*/ 	.short	(.L_9 - .L_8)
.L_8:
        /*000c*/ 	.word	0x00000000
        /*0010*/ 	.short	0x0004
        /*0012*/ 	.short	0x001c
        /*0014*/ 	.byte	0x00, 0xf0, 0x11, 0x00


	//----- nvinfo : EIATTR_KPARAM_INFO
	.align		4
.L_9:
        /*0018*/ 	.byte	0x04, 0x17
        /*001a*/ 	.short	(.L_11 - .L_10)
.L_10:
        /*001c*/ 	.word	0x00000000
        /*0020*/ 	.short	0x0003
        /*0022*/ 	.short	0x0018
        /*0024*/ 	.byte	0x00, 0xf0, 0x11, 0x00


	//----- nvinfo : EIATTR_KPARAM_INFO
	.align		4
.L_11:
        /*0028*/ 	.byte	0x04, 0x17
        /*002a*/ 	.short	(.L_13 - .L_12)
.L_12:
        /*002c*/ 	.word	0x00000000
        /*0030*/ 	.short	0x0002
        /*0032*/ 	.short	0x0010
        /*0034*/ 	.byte	0x00, 0xf5, 0x21, 0x00


	//----- nvinfo : EIATTR_KPARAM_INFO
	.align		4
.L_13:
        /*0038*/ 	.byte	0x04, 0x17
        /*003a*/ 	.short	(.L_15 - .L_14)
.L_14:
        /*003c*/ 	.word	0x00000000
        /*0040*/ 	.short	0x0001
        /*0042*/ 	.short	0x0008
        /*0044*/ 	.byte	0x00, 0xf5, 0x21, 0x00


	//----- nvinfo : EIATTR_KPARAM_INFO
	.align		4
.L_15:
        /*0048*/ 	.byte	0x04, 0x17
        /*004a*/ 	.short	(.L_17 - .L_16)
.L_16:
        /*004c*/ 	.word	0x00000000
        /*0050*/ 	.short	0x0000
        /*0052*/ 	.short	0x0000
        /*0054*/ 	.byte	0x00, 0xf5, 0x21, 0x00


	//----- nvinfo : EIATTR_SPARSE_MMA_MASK
	.align		4
.L_17:
        /*0058*/ 	.byte	0x03, 0x50
        /*005a*/ 	.short	0x0000


	//----- nvinfo : EIATTR_MAXREG_COUNT
	.align		4
        /*005c*/ 	.byte	0x03, 0x1b
        /*005e*/ 	.short	0x00ff


	//----- nvinfo : EIATTR_MERCURY_ISA_VERSION
	.align		4
        /*0060*/ 	.byte	0x03, 0x5f
        /*0062*/ 	.short	0x0101


	//----- nvinfo : EIATTR_VRC_CTA_INIT_COUNT
	.align		4
        /*0064*/ 	.byte	0x02, 0x4a
	.zero		1
	.zero		1


	//----- nvinfo : EIATTR_EXIT_INSTR_OFFSETS
	.align		4
        /*0068*/ 	.byte	0x04, 0x1c
        /*006a*/ 	.short	(.L_19 - .L_18)


	//   ....[0]....
.L_18:
        /*006c*/ 	.word	0x000000c0


	//   ....[1]....
        /*0070*/ 	.word	0x00000190


	//----- nvinfo : EIATTR_CBANK_PARAM_SIZE
	.align		4
.L_19:
        /*0074*/ 	.byte	0x03, 0x19
        /*0076*/ 	.short	0x0020


	//----- nvinfo : EIATTR_PARAM_CBANK
	.align		4
        /*0078*/ 	.byte	0x04, 0x0a
        /*007a*/ 	.short	(.L_21 - .L_20)
	.align		4
.L_20:
        /*007c*/ 	.word	index@(.nv.constant0._Z10matrix_sumPiS_S_ii)
        /*0080*/ 	.short	0x0380
        /*0082*/ 	.short	0x0020


	//----- nvinfo : EIATTR_SW_WAR
	.align		4
.L_21:
        /*0084*/ 	.byte	0x04, 0x36
        /*0086*/ 	.short	(.L_23 - .L_22)
.L_22:
        /*0088*/ 	.word	0x00000008
.L_23:


//--------------------- .nv.callgraph             --------------------------
	.section	.nv.callgraph,"",@"SHT_CUDA_CALLGRAPH"
	.align	4
	.sectionentsize	8
	.align		4
        /*0000*/ 	.word	0x00000000
	.align		4
        /*0004*/ 	.word	0xffffffff
	.align		4
        /*0008*/ 	.word	0x00000000
	.align		4
        /*000c*/ 	.word	0xfffffffe
	.align		4
        /*0010*/ 	.word	0x00000000
	.align		4
        /*0014*/ 	.word	0xfffffffd
	.align		4
        /*0018*/ 	.word	0x00000000
	.align		4
        /*001c*/ 	.word	0xfffffffc


//--------------------- .text._Z10matrix_sumPiS_S_ii --------------------------
	.section	.text._Z10matrix_sumPiS_S_ii,"ax",@progbits
	.align	128
        .global         _Z10matrix_sumPiS_S_ii
        .type           _Z10matrix_sumPiS_S_ii,@function
        .size           _Z10matrix_sumPiS_S_ii,(.L_x_1 - _Z10matrix_sumPiS_S_ii)
        .other          _Z10matrix_sumPiS_S_ii,@"STO_CUDA_ENTRY STV_DEFAULT"
_Z10matrix_sumPiS_S_ii:
.text._Z10matrix_sumPiS_S_ii:
[----:B------:R-:W-:Y:S01]  /*0000*/  LDC R1, c[0x0][0x37c] ;  /* 0x0000df00ff017b82 */ /* 0x000fe20000000800 */
[----:B------:R-:W0:Y:S07]  /*0010*/  S2R R2, SR_TID.X ;  /* 0x0000000000027919 */ /* 0x000e2e0000002100 */
[----:B------:R-:W1:Y:S01]  /*0020*/  LDC R0, c[0x0][0x364] ;  /* 0x0000d900ff007b82 */ /* 0x000e620000000800 */
[----:B------:R-:W2:Y:S01]  /*0030*/  LDCU.64 UR6, c[0x0][0x398] ;  /* 0x00007300ff0677ac */ /* 0x000ea20008000a00 */
[----:B------:R-:W1:Y:S06]  /*0040*/  S2R R3, SR_TID.Y ;  /* 0x0000000000037919 */ /* 0x000e6c0000002200 */
[----:B------:R-:W0:Y:S08]  /*0050*/  S2UR UR5, SR_CTAID.X ;  /* 0x00000000000579c3 */ /* 0x000e300000002500 */
[----:B------:R-:W0:Y:S08]  /*0060*/  LDC R7, c[0x0][0x360] ;  /* 0x0000d800ff077b82 */ /* 0x000e300000000800 */
[----:B------:R-:W1:Y:S01]  /*0070*/  S2UR UR4, SR_CTAID.Y ;  /* 0x00000000000479c3 */ /* 0x000e620000002600 */
[----:B0-----:R-:W-:-:S05]  /*0080*/  IMAD R7, R7, UR5, R2 ;  /* 0x0000000507077c24 */ /* 0x001fca000f8e0202 */
[----:B--2---:R-:W-:Y:S01]  /*0090*/  ISETP.GE.AND P0, PT, R7, UR7, PT ;  /* 0x0000000707007c0c */ /* 0x004fe2000bf06270 */
[----:B-1----:R-:W-:-:S05]  /*00a0*/  IMAD R0, R0, UR4, R3 ;  /* 0x0000000400007c24 */ /* 0x002fca000f8e0203 */
[----:B------:R-:W-:-:S13]  /*00b0*/  ISETP.GE.OR P0, PT, R0, UR6, P0 ;  /* 0x0000000600007c0c */ /* 0x000fda0008706670 */
[----:B------:R-:W-:Y:S05]  /*00c0*/  @P0 EXIT ;  /* 0x000000000000094d */ /* 0x000fea0003800000 */
[----:B------:R-:W0:Y:S01]  /*00d0*/  LDC.64 R2, c[0x0][0x388] ;  /* 0x0000e200ff027b82 */ /* 0x000e220000000a00 */
[----:B------:R-:W1:Y:S01]  /*00e0*/  LDCU.64 UR4, c[0x0][0x358] ;  /* 0x00006b00ff0477ac */ /* 0x000e620008000a00 */
[----:B------:R-:W-:-:S06]  /*00f0*/  IMAD R9, R0, UR7, R7 ;  /* 0x0000000700097c24 */ /* 0x000fcc000f8e0207 */
[----:B------:R-:W2:Y:S08]  /*0100*/  LDC.64 R4, c[0x0][0x390] ;  /* 0x0000e400ff047b82 */ /* 0x000eb00000000a00 */
[----:B------:R-:W3:Y:S01]  /*0110*/  LDC.64 R6, c[0x0][0x380] ;  /* 0x0000e000ff067b82 */ /* 0x000ee20000000a00 */
[----:B0-----:R-:W-:-:S06]  /*0120*/  IMAD.WIDE R2, R9, 0x4, R2 ;  /* 0x0000000409027825 */ /* 0x001fcc00078e0202 */
[----:B-1----:R-:W4:Y:S01]  /*0130*/  LDG.E R2, desc[UR4][R2.64] ;  /* 0x0000000402027981 */ /* 0x002f22000c1e1900 */
[----:B--2---:R-:W-:-:S06]  /*0140*/  IMAD.WIDE R4, R9, 0x4, R4 ;  /* 0x0000000409047825 */ /* 0x004fcc00078e0204 */
[----:B------:R-:W4:Y:S01]  /*0150*/  LDG.E R5, desc[UR4][R4.64] ;  /* 0x0000000404057981 */ /* 0x000f22000c1e1900 */
[----:B---3--:R-:W-:Y:S01]  /*0160*/  IMAD.WIDE R6, R9, 0x4, R6 ;  /* 0x0000000409067825 */ /* 0x008fe200078e0206 */
[----:B----4-:R-:W-:-:S05]  /*0170*/  IADD3 R9, PT, PT, R2, R5, RZ ;  /* 0x0000000502097210 */ /* 0x010fca0007ffe0ff */
[----:B------:R-:W-:Y:S01]  /*0180*/  STG.E desc[UR4][R6.64], R9 ;  /* 0x0000000906007986 */ /* 0x000fe2000c101904 */
[----:B------:R-:W-:Y:S05]  /*0190*/  EXIT ;  /* 0x000000000000794d */ /* 0x000fea0003800000 */
.L_x_0:
[----:B------:R-:W-:-:S00]  /*01a0*/  BRA `(.L_x_0) ;  /* 0xfffffffc00fc7947 */ /* 0x000fc0000383ffff */
[----:B------:R-:W-:-:S00]  /*01b0*/  NOP ;  /* 0x0000000000007918 */ /* 0x000fc00000000000 */
        /* <DEDUP_REMOVED lines=12> */
.L_x_1:


//--------------------- .nv.shared.reserved.0     --------------------------
	.section	.nv.shared.reserved.0,"aw",@nobits
	.weak		__nv_reservedSMEM_offset_0_alias
	.size		__nv_reservedSMEM_offset_0_alias, 0, 64
	.other		__nv_reservedSMEM_offset_0_alias,@"STO_CUDA_RESERVED_SHARED STV_DEFAULT"
__nv_reservedSMEM_offset_0_alias:
	.zero		0
	.zero		64


//--------------------- .nv.constant0._Z10matrix_sumPiS_S_ii --------------------------
	.section	.nv.constant0._Z10matrix_sumPiS_S_ii,"a",@progbits
	.sectionflags	@""
	.align	4
.nv.constant0._Z10matrix_sumPiS_S_ii:
	.zero		928


//--------------------- SYMBOLS --------------------------

	.type		.nv.reservedSmem.offset0,@object
	.size		.nv.reservedSmem.offset0,0x4
